	.headerflags	@"EF_CUDA_TEXMODE_UNIFIED EF_CUDA_64BIT_ADDRESS EF_CUDA_ACCELERATORS EF_CUDA_SM90 EF_CUDA_VIRTUAL_SM(EF_CUDA_SM90)"
	.elftype	@"ET_EXEC"


//--------------------- .nv.info                  --------------------------
	.section	.nv.info,"",@"SHT_CUDA_INFO"
	.align	4


	//----- nvinfo : EIATTR_REGCOUNT
	.align		4
        /*0000*/ 	.byte	0x04, 0x2f
        /*0002*/ 	.short	(.L_2 - .L_1)
	.align		4
.L_1:
        /*0004*/ 	.word	index@(triton_poi_fused_gelu_0)
        /*0008*/ 	.word	0x00000012


	//----- nvinfo : EIATTR_MIN_STACK_SIZE
	.align		4
.L_2:
        /*000c*/ 	.byte	0x04, 0x12
        /*000e*/ 	.short	(.L_4 - .L_3)
	.align		4
.L_3:
        /*0010*/ 	.word	index@(triton_poi_fused_gelu_0)
        /*0014*/ 	.word	0x00000000


	//----- nvinfo : EIATTR_FRAME_SIZE
	.align		4
.L_4:
        /*0018*/ 	.byte	0x04, 0x11
        /*001a*/ 	.short	(.L_6 - .L_5)
	.align		4
.L_5:
        /*001c*/ 	.word	index@(triton_poi_fused_gelu_0)
        /*0020*/ 	.word	0x00000000


	//----- nvinfo : EIATTR_MIN_STACK_SIZE
	.align		4
.L_6:
        /*0024*/ 	.byte	0x04, 0x12
        /*0026*/ 	.short	(.L_8 - .L_7)
	.align		4
.L_7:
        /*0028*/ 	.word	index@(triton_poi_fused_gelu_0)
        /*002c*/ 	.word	0x00000000
.L_8:


//--------------------- .nv.info.triton_poi_fused_gelu_0 --------------------------
	.section	.nv.info.triton_poi_fused_gelu_0,"",@"SHT_CUDA_INFO"
	.sectionflags	@""
	.align	4


	//----- nvinfo : EIATTR_CUDA_API_VERSION
	.align		4
        /*0000*/ 	.byte	0x04, 0x37
        /*0002*/ 	.short	(.L_10 - .L_9)
.L_9:
        /*0004*/ 	.word	0x0000007c


	//----- nvinfo : EIATTR_KPARAM_INFO
	.align		4
.L_10:
        /*0008*/ 	.byte	0x04, 0x17
        /*000a*/ 	.short	(.L_12 - .L_11)
.L_11:
        /*000c*/ 	.word	0x00000000
        /*0010*/ 	.short	0x0002
        /*0012*/ 	.short	0x0010
        /*0014*/ 	.byte	0x00, 0xf0, 0x11, 0x00


	//----- nvinfo : EIATTR_KPARAM_INFO
	.align		4
.L_12:
        /*0018*/ 	.byte	0x04, 0x17
        /*001a*/ 	.short	(.L_14 - .L_13)
.L_13:
        /*001c*/ 	.word	0x00000000
        /*0020*/ 	.short	0x0001
        /*0022*/ 	.short	0x0008
        /*0024*/ 	.byte	0x00, 0xf4, 0x21, 0x00


	//----- nvinfo : EIATTR_KPARAM_INFO
	.align		4
.L_14:
        /*0028*/ 	.byte	0x04, 0x17
        /*002a*/ 	.short	(.L_16 - .L_15)
.L_15:
        /*002c*/ 	.word	0x00000000
        /*0030*/ 	.short	0x0000
        /*0032*/ 	.short	0x0000
        /*0034*/ 	.byte	0x00, 0xf4, 0x21, 0x00


	//----- nvinfo : EIATTR_SPARSE_MMA_MASK
	.align		4
.L_16:
        /*0038*/ 	.byte	0x03, 0x50
        /*003a*/ 	.short	0x0000


	//----- nvinfo : EIATTR_MAXREG_COUNT
	.align		4
        /*003c*/ 	.byte	0x03, 0x1b
        /*003e*/ 	.short	0x00ff


	//----- nvinfo : EIATTR_EXIT_INSTR_OFFSETS
	.align		4
        /*0040*/ 	.byte	0x04, 0x1c
        /*0042*/ 	.short	(.L_18 - .L_17)


	//   ....[0]....
.L_17:
        /*0044*/ 	.word	0x00000500


	//   ....[1]....
        /*0048*/ 	.word	0x00000520


	//----- nvinfo : EIATTR_REQNTID
	.align		4
.L_18:
        /*004c*/ 	.byte	0x04, 0x10
        /*004e*/ 	.short	(.L_20 - .L_19)
.L_19:
        /*0050*/ 	.word	0x00000080
        /*0054*/ 	.word	0x00000001
        /*0058*/ 	.word	0x00000001


	//----- nvinfo : EIATTR_CBANK_PARAM_SIZE
	.align		4
.L_20:
        /*005c*/ 	.byte	0x03, 0x19
        /*005e*/ 	.short	0x0014


	//----- nvinfo : EIATTR_PARAM_CBANK
	.align		4
        /*0060*/ 	.byte	0x04, 0x0a
        /*0062*/ 	.short	(.L_22 - .L_21)
	.align		4
.L_21:
        /*0064*/ 	.word	index@(.nv.constant0.triton_poi_fused_gelu_0)
        /*0068*/ 	.short	0x0210
        /*006a*/ 	.short	0x0014


	//----- nvinfo : EIATTR_SW_WAR
	.align		4
.L_22:
        /*006c*/ 	.byte	0x04, 0x36
        /*006e*/ 	.short	(.L_24 - .L_23)
.L_23:
        /*0070*/ 	.word	0x00000008
.L_24:


//--------------------- .nv.callgraph             --------------------------
	.section	.nv.callgraph,"",@"SHT_CUDA_CALLGRAPH"
	.align	4
	.sectionentsize	8
	.align		4
        /*0000*/ 	.word	0x00000000
	.align		4
        /*0004*/ 	.word	0xffffffff
	.align		4
        /*0008*/ 	.word	0x00000000
	.align		4
        /*000c*/ 	.word	0xfffffffe
	.align		4
        /*0010*/ 	.word	0x00000000
	.align		4
        /*0014*/ 	.word	0xfffffffd
	.align		4
        /*0018*/ 	.word	0x00000000
	.align		4
        /*001c*/ 	.word	0xfffffffc


//--------------------- .nv.constant4             --------------------------
	.section	.nv.constant4,"a",@progbits
	.align	8
	.align		8
.nv.constant4:
        /*0000*/ 	.dword	_$_str


//--------------------- .text.triton_poi_fused_gelu_0 --------------------------
	.section	.text.triton_poi_fused_gelu_0,"ax",@progbits
	.align	128
        .global         triton_poi_fused_gelu_0
        .type           triton_poi_fused_gelu_0,@function
        .size           triton_poi_fused_gelu_0,(.L_x_1 - triton_poi_fused_gelu_0)
        .other          triton_poi_fused_gelu_0,@"STO_CUDA_ENTRY STV_DEFAULT"
triton_poi_fused_gelu_0:
.text.triton_poi_fused_gelu_0:
[----:B------:R-:W0:Y:S02]  /*0000*/  LDC R1, c[0x0][0x28] ;  /* 0x00000a00ff017b82 */ /* 0x000e240000000800 */
[----:B------:R-:W1:Y:S01]  /*0010*/  S2R R0, SR_TID.X ;  /* 0x0000000000007919 */ /* 0x000e620000002100 */
[----:B------:R-:W2:Y:S01]  /*0020*/  LDC.64 R8, c[0x0][0x210] ;  /* 0x00008400ff087b82 */ /* 0x000ea20000000a00 */
[----:B------:R-:W-:Y:S01]  /*0030*/  ULDC.64 UR4, c[0x0][0x208] ;  /* 0x0000820000047ab9 */ /* 0x000fe20000000a00 */
[----:B------:R-:W3:Y:S01]  /*0040*/  S2R R3, SR_CTAID.X ;  /* 0x0000000000037919 */ /* 0x000ee20000002500 */
[----:B------:R-:W-:Y:S02]  /*0050*/  HFMA2.MMA R10, -RZ, RZ, 0.470947265625, -12.46875 ;  /* 0x3789ca3cff0a7435 */ /* 0x000fe400000001ff */
[----:B------:R-:W-:Y:S01]  /*0060*/  HFMA2.MMA R11, -RZ, RZ, 0.470947265625, -12.46875 ;  /* 0x3789ca3cff0b7435 */ /* 0x000fe200000001ff */
[----:B------:R-:W-:Y:S02]  /*0070*/  MOV R12, 0xb9f560b9 ;  /* 0xb9f560b9000c7802 */ /* 0x000fe40000000f00 */
[----:B------:R-:W-:Y:S01]  /*0080*/  MOV R13, 0xb9f560b9 ;  /* 0xb9f560b9000d7802 */ /* 0x000fe20000000f00 */
[----:B------:R-:W-:Y:S01]  /*0090*/  HFMA2.MMA R15, -RZ, RZ, 0.958984375, -6.1690807342529296875e-05 ;  /* 0x3bac840bff0f7435 */ /* 0x000fe200000001ff */
[----:B------:R-:W-:Y:S01]  /*00a0*/  IMAD.MOV.U32 R14, RZ, RZ, 0x3bac840b ;  /* 0x3bac840bff0e7424 */ /* 0x000fe200078e00ff */
[----:B------:R-:W-:Y:S01]  /*00b0*/  ULDC.64 UR6, c[0x0][0x218] ;  /* 0x0000860000067ab9 */ /* 0x000fe20000000a00 */
[----:B-1----:R-:W-:-:S04]  /*00c0*/  SHF.L.U32 R0, R0, 0x1, RZ ;  /* 0x0000000100007819 */ /* 0x002fc800000006ff */
[----:B------:R-:W-:-:S04]  /*00d0*/  LOP3.LUT R0, R0, 0xfe, RZ, 0xc0, !PT ;  /* 0x000000fe00007812 */ /* 0x000fc800078ec0ff */
[----:B---3--:R-:W-:Y:S02]  /*00e0*/  LEA R0, R3, R0, 0x8 ;  /* 0x0000000003007211 */ /* 0x008fe400078e40ff */
[----:B------:R-:W-:Y:S02]  /*00f0*/  CS2R R2, SRZ ;  /* 0x0000000000027805 */ /* 0x000fe4000001ff00 */
[C---:B------:R-:W-:Y:S01]  /*0100*/  ISETP.GE.AND P0, PT, R0.reuse, 0x400, PT ;  /* 0x000004000000780c */ /* 0x040fe20003f06270 */
[----:B--2---:R-:W-:-:S12]  /*0110*/  IMAD.WIDE R8, R0, 0x4, R8 ;  /* 0x0000000400087825 */ /* 0x004fd800078e0208 */
[----:B------:R1:W2:Y:S02]  /*0120*/  @!P0 LDG.E.64 R2, desc[UR4][R8.64] ;  /* 0x0000000408028981 */ /* 0x0002a4000c1e1b00 */
[----:B-1----:R-:W-:Y:S01]  /*0130*/  MOV R8, 0xbd0c8162 ;  /* 0xbd0c816200087802 */ /* 0x002fe20000000f00 */
[----:B--2---:R-:W-:Y:S01]  /*0140*/  FMUL R4, R2, 0.70710676908493041992 ;  /* 0x3f3504f302047820 */ /* 0x004fe20000400000 */
[----:B------:R-:W-:-:S03]  /*0150*/  FMUL R5, R3, 0.70710676908493041992 ;  /* 0x3f3504f303057820 */ /* 0x000fc60000400000 */
[----:B------:R-:W-:Y:S01]  /*0160*/  FADD.FTZ R7, |R4|, -RZ ;  /* 0x800000ff04077221 */ /* 0x000fe20000010200 */
[----:B------:R-:W-:-:S04]  /*0170*/  FADD.FTZ R6, |R5|, -RZ ;  /* 0x800000ff05067221 */ /* 0x000fc80000010200 */
[----:B------:R-:W-:Y:S02]  /*0180*/  FSETP.GE.AND P1, PT, R7, 1.0029599666595458984, PT ;  /* 0x3f8060fe0700780b */ /* 0x000fe40003f26000 */
[----:B------:R-:W-:-:S11]  /*0190*/  FSETP.GE.AND P2, PT, R6, 1.0029599666595458984, PT ;  /* 0x3f8060fe0600780b */ /* 0x000fd60003f46000 */
[----:B------:R-:W-:Y:S01]  /*01a0*/  @!P1 MOV R10, 0x38b1e96a ;  /* 0x38b1e96a000a9802 */ /* 0x000fe20000000f00 */
[----:B------:R-:W-:Y:S02]  /*01b0*/  @!P1 IMAD.MOV.U32 R12, RZ, RZ, -0x45a8b2e0 ;  /* 0xba574d20ff0c9424 */ /* 0x000fe400078e00ff */
[----:B------:R-:W-:Y:S01]  /*01c0*/  @!P1 FMUL R7, R4, R4 ;  /* 0x0000000404079220 */ /* 0x000fe20000400000 */
[----:B------:R-:W-:Y:S01]  /*01d0*/  @!P2 MOV R11, 0x38b1e96a ;  /* 0x38b1e96a000ba802 */ /* 0x000fe20000000f00 */
[----:B------:R-:W-:Y:S01]  /*01e0*/  @!P2 FMUL R6, R5, R5 ;  /* 0x000000050506a220 */ /* 0x000fe20000400000 */
[----:B------:R-:W-:Y:S01]  /*01f0*/  @!P2 MOV R13, 0xba574d20 ;  /* 0xba574d20000da802 */ /* 0x000fe20000000f00 */
[----:B------:R-:W-:Y:S01]  /*0200*/  FFMA.FTZ R9, R7, R10, R12 ;  /* 0x0000000a07097223 */ /* 0x000fe2000001000c */
[----:B------:R-:W-:Y:S01]  /*0210*/  @!P1 IMAD.MOV.U32 R14, RZ, RZ, 0x3baad5ea ;  /* 0x3baad5eaff0e9424 */ /* 0x000fe200078e00ff */
[----:B------:R-:W-:Y:S01]  /*0220*/  @!P2 MOV R15, 0x3baad5ea ;  /* 0x3baad5ea000fa802 */ /* 0x000fe20000000f00 */
[----:B------:R-:W-:-:S02]  /*0230*/  IMAD.MOV.U32 R10, RZ, RZ, 0x3e1cf906 ;  /* 0x3e1cf906ff0a7424 */ /* 0x000fc400078e00ff */
[----:B------:R-:W-:Y:S01]  /*0240*/  FFMA.FTZ R12, R6, R11, R13 ;  /* 0x0000000b060c7223 */ /* 0x000fe2000001000d */
[----:B------:R-:W-:Y:S01]  /*0250*/  HFMA2.MMA R11, -RZ, RZ, -1.26171875, -2.110004425048828125e-05 ;  /* 0xbd0c8162ff0b7435 */ /* 0x000fe200000001ff */
[-C--:B------:R-:W-:Y:S01]  /*0260*/  FFMA.FTZ R9, R9, R7.reuse, R14 ;  /* 0x0000000709097223 */ /* 0x080fe2000001000e */
[----:B------:R-:W-:Y:S01]  /*0270*/  @!P1 MOV R8, 0xbcdc1be7 ;  /* 0xbcdc1be700089802 */ /* 0x000fe20000000f00 */
[-C--:B------:R-:W-:Y:S01]  /*0280*/  FFMA.FTZ R14, R12, R6.reuse, R15 ;  /* 0x000000060c0e7223 */ /* 0x080fe2000001000f */
[----:B------:R-:W-:Y:S01]  /*0290*/  HFMA2.MMA R12, -RZ, RZ, 1.853515625, -0.00091457366943359375 ;  /* 0x3f6a937eff0c7435 */ /* 0x000fe200000001ff */
[----:B------:R-:W-:Y:S01]  /*02a0*/  @!P1 IMAD.MOV.U32 R10, RZ, RZ, 0x3de718af ;  /* 0x3de718afff0a9424 */ /* 0x000fe200078e00ff */
[----:B------:R-:W-:Y:S01]  /*02b0*/  @!P2 MOV R11, 0xbcdc1be7 ;  /* 0xbcdc1be7000ba802 */ /* 0x000fe20000000f00 */
[-C--:B------:R-:W-:Y:S01]  /*02c0*/  FFMA.FTZ R9, R9, R7.reuse, R8 ;  /* 0x0000000709097223 */ /* 0x080fe20000010008 */
[----:B------:R-:W-:Y:S01]  /*02d0*/  HFMA2.MMA R8, -RZ, RZ, 1.78125, -136.25 ;  /* 0x3f20d842ff087435 */ /* 0x000fe200000001ff */
[----:B------:R-:W-:Y:S01]  /*02e0*/  MOV R13, 0x3f6a937e ;  /* 0x3f6a937e000d7802 */ /* 0x000fe20000000f00 */
[----:B------:R-:W-:Y:S01]  /*02f0*/  HFMA2.MMA R15, -RZ, RZ, 1.78125, -136.25 ;  /* 0x3f20d842ff0f7435 */ /* 0x000fe200000001ff */
[-C--:B------:R-:W-:Y:S01]  /*0300*/  FFMA.FTZ R14, R14, R6.reuse, R11 ;  /* 0x000000060e0e7223 */ /* 0x080fe2000001000b */
[----:B------:R-:W-:Y:S01]  /*0310*/  MOV R11, 0x3e1cf906 ;  /* 0x3e1cf906000b7802 */ /* 0x000fe20000000f00 */
[----:B------:R-:W-:Y:S01]  /*0320*/  @!P2 IMAD.MOV.U32 R11, RZ, RZ, 0x3de718af ;  /* 0x3de718afff0ba424 */ /* 0x000fe200078e00ff */
[----:B------:R-:W-:Y:S01]  /*0330*/  @!P1 MOV R12, 0xbec093ac ;  /* 0xbec093ac000c9802 */ /* 0x000fe20000000f00 */
[-C--:B------:R-:W-:Y:S01]  /*0340*/  FFMA.FTZ R9, R9, R7.reuse, R10 ;  /* 0x0000000709097223 */ /* 0x080fe2000001000a */
[----:B------:R-:W-:Y:S01]  /*0350*/  @!P2 MOV R13, 0xbec093ac ;  /* 0xbec093ac000da802 */ /* 0x000fe20000000f00 */
[-C--:B------:R-:W-:Y:S01]  /*0360*/  FFMA.FTZ R14, R14, R6.reuse, R11 ;  /* 0x000000060e0e7223 */ /* 0x080fe2000001000b */
[----:B------:R-:W-:Y:S01]  /*0370*/  @!P1 MOV R8, 0x3e0375d3 ;  /* 0x3e0375d300089802 */ /* 0x000fe20000000f00 */
[-C--:B------:R-:W-:Y:S01]  /*0380*/  FFMA.FTZ R9, R9, R7.reuse, R12 ;  /* 0x0000000709097223 */ /* 0x080fe2000001000c */
[----:B------:R-:W-:Y:S01]  /*0390*/  @!P2 MOV R15, 0x3e0375d3 ;  /* 0x3e0375d3000fa802 */ /* 0x000fe20000000f00 */
[----:B------:R-:W-:Y:S01]  /*03a0*/  FFMA.FTZ R14, R14, R6, R13 ;  /* 0x000000060e0e7223 */ /* 0x000fe2000001000d */
[----:B------:R-:W-:Y:S01]  /*03b0*/  FSEL R11, -R7, R4, P1 ;  /* 0x00000004070b7208 */ /* 0x000fe20000800100 */
[----:B------:R-:W-:Y:S01]  /*03c0*/  FFMA.FTZ R8, R9, R7, R8 ;  /* 0x0000000709087223 */ /* 0x000fe20000010008 */
[----:B------:R-:W-:Y:S01]  /*03d0*/  FSEL R7, -R6, R5, P2 ;  /* 0x0000000506077208 */ /* 0x000fe20001000100 */
[----:B------:R-:W-:-:S02]  /*03e0*/  FFMA.FTZ R14, R14, R6, R15 ;  /* 0x000000060e0e7223 */ /* 0x000fc4000001000f */
[----:B------:R-:W-:Y:S02]  /*03f0*/  FFMA.FTZ R8, R8, R11, R11 ;  /* 0x0000000b08087223 */ /* 0x000fe4000001000b */
[----:B------:R-:W-:Y:S02]  /*0400*/  FFMA.FTZ R14, R14, R7, R7 ;  /* 0x000000070e0e7223 */ /* 0x000fe40000010007 */
[----:B------:R-:W1:Y:S08]  /*0410*/  @P1 MUFU.EX2 R6, R8 ;  /* 0x0000000800061308 */ /* 0x000e700000000800 */
[----:B------:R-:W2:Y:S01]  /*0420*/  @P2 MUFU.EX2 R9, R14 ;  /* 0x0000000e00092308 */ /* 0x000ea20000000800 */
[----:B-1----:R-:W-:-:S05]  /*0430*/  @P1 FADD R7, -R6, 1 ;  /* 0x3f80000006071421 */ /* 0x002fca0000000100 */
[----:B------:R-:W-:Y:S01]  /*0440*/  @P1 LOP3.LUT R8, R7, 0x80000000, R4, 0xf8, !PT ;  /* 0x8000000007081812 */ /* 0x000fe200078ef804 */
[----:B------:R-:W-:Y:S01]  /*0450*/  FMUL R4, R3, 0.5 ;  /* 0x3f00000003047820 */ /* 0x000fe20000400000 */
[----:B------:R-:W-:Y:S01]  /*0460*/  SHF.R.S32.HI R3, RZ, 0x1f, R0 ;  /* 0x0000001fff037819 */ /* 0x000fe20000011400 */
[----:B--2---:R-:W-:Y:S01]  /*0470*/  @P2 FADD R6, -R9, 1 ;  /* 0x3f80000009062421 */ /* 0x004fe20000000100 */
[----:B------:R-:W-:Y:S01]  /*0480*/  FMUL R9, R2, 0.5 ;  /* 0x3f00000002097820 */ /* 0x000fe20000400000 */
[----:B------:R-:W-:Y:S01]  /*0490*/  LEA R2, P1, R0, UR6, 0x2 ;  /* 0x0000000600027c11 */ /* 0x000fe2000f8210ff */
[----:B------:R-:W-:Y:S02]  /*04a0*/  FADD R8, R8, 1 ;  /* 0x3f80000008087421 */ /* 0x000fe40000000000 */
[----:B------:R-:W-:Y:S02]  /*04b0*/  @P2 LOP3.LUT R14, R6, 0x80000000, R5, 0xf8, !PT ;  /* 0x80000000060e2812 */ /* 0x000fe400078ef805 */
[----:B------:R-:W-:Y:S01]  /*04c0*/  LEA.HI.X R3, R0, UR7, R3, 0x2, P1 ;  /* 0x0000000700037c11 */ /* 0x000fe200088f1403 */
[----:B------:R-:W-:-:S02]  /*04d0*/  FMUL R8, R9, R8 ;  /* 0x0000000809087220 */ /* 0x000fc40000400000 */
[----:B------:R-:W-:-:S04]  /*04e0*/  FADD R5, R14, 1 ;  /* 0x3f8000000e057421 */ /* 0x000fc80000000000 */
[----:B------:R-:W-:Y:S01]  /*04f0*/  FMUL R9, R4, R5 ;  /* 0x0000000504097220 */ /* 0x000fe20000400000 */
[----:B------:R-:W-:Y:S06]  /*0500*/  @P0 EXIT ;  /* 0x000000000000094d */ /* 0x000fec0003800000 */
[----:B------:R-:W-:Y:S01]  /*0510*/  STG.E.64 desc[UR4][R2.64], R8 ;  /* 0x0000000802007986 */ /* 0x000fe2000c101b04 */
[----:B------:R-:W-:Y:S05]  /*0520*/  EXIT ;  /* 0x000000000000794d */ /* 0x000fea0003800000 */
.L_x_0:
[----:B------:R-:W-:-:S00]  /*0530*/  BRA `(.L_x_0) ;  /* 0xfffffffc00fc7947 */ /* 0x000fc0000383ffff */
[----:B------:R-:W-:-:S00]  /*0540*/  NOP ;  /* 0x0000000000007918 */ /* 0x000fc00000000000 */
        /* <DEDUP_REMOVED lines=11> */
.L_x_1:


//--------------------- .nv.global.init           --------------------------
	.section	.nv.global.init,"aw",@progbits
.nv.global.init:
	.type		_$_str,@object
	.size		_$_str,(.L_0 - _$_str)
_$_str:
        /*0000*/ 	.byte	0x5f, 0x5f, 0x43, 0x55, 0x44, 0x41, 0x5f, 0x46, 0x54, 0x5a, 0x00
.L_0:


//--------------------- .nv.constant0.triton_poi_fused_gelu_0 --------------------------
	.section	.nv.constant0.triton_poi_fused_gelu_0,"a",@progbits
	.sectionflags	@""
	.align	4
.nv.constant0.triton_poi_fused_gelu_0:
	.zero		548
